//
// Generated by NVIDIA NVVM Compiler
//
// Compiler Build ID: CL-36424714
// Cuda compilation tools, release 13.0, V13.0.88
// Based on NVVM 20.0.0
//

.version 9.0
.target sm_100
.address_size 64

	// .globl	global_bandwidth_test

.visible .entry global_bandwidth_test(
	.param .u64 .ptr .align 1 global_bandwidth_test_param_0,
	.param .u64 .ptr .align 1 global_bandwidth_test_param_1,
	.param .u32 global_bandwidth_test_param_2
)
{
	.reg .pred 	%p<7>;
	.reg .b32 	%r<31>;
	.reg .b64 	%rd<18>;
	.reg .b64 	%fd<6>;

	ld.param.u64 	%rd3, [global_bandwidth_test_param_0];
	ld.param.u64 	%rd4, [global_bandwidth_test_param_1];
	ld.param.u32 	%r12, [global_bandwidth_test_param_2];
	cvta.to.global.u64 	%rd1, %rd4;
	cvta.to.global.u64 	%rd2, %rd3;
	mov.u32 	%r13, %ctaid.x;
	mov.u32 	%r14, %ntid.x;
	mov.u32 	%r15, %tid.x;
	mad.lo.s32 	%r29, %r13, %r14, %r15;
	mov.u32 	%r16, %nctaid.x;
	mul.lo.s32 	%r2, %r14, %r16;
	setp.ge.s32 	%p1, %r29, %r12;
	@%p1 bra 	$L__BB0_7;
	add.s32 	%r17, %r29, %r2;
	max.s32 	%r18, %r12, %r17;
	setp.lt.s32 	%p2, %r17, %r12;
	selp.u32 	%r19, 1, 0, %p2;
	add.s32 	%r20, %r17, %r19;
	sub.s32 	%r21, %r18, %r20;
	div.u32 	%r22, %r21, %r2;
	add.s32 	%r3, %r22, %r19;
	and.b32  	%r23, %r3, 3;
	setp.eq.s32 	%p3, %r23, 3;
	@%p3 bra 	$L__BB0_4;
	add.s32 	%r24, %r3, 1;
	and.b32  	%r25, %r24, 3;
	neg.s32 	%r27, %r25;
$L__BB0_3:
	.pragma "nounroll";
	mul.wide.s32 	%rd5, %r29, 8;
	add.s64 	%rd6, %rd1, %rd5;
	add.s64 	%rd7, %rd2, %rd5;
	ld.global.f64 	%fd1, [%rd7];
	st.global.f64 	[%rd6], %fd1;
	add.s32 	%r29, %r29, %r2;
	add.s32 	%r27, %r27, 1;
	setp.ne.s32 	%p4, %r27, 0;
	@%p4 bra 	$L__BB0_3;
$L__BB0_4:
	setp.lt.u32 	%p5, %r3, 3;
	@%p5 bra 	$L__BB0_7;
	mul.wide.s32 	%rd11, %r2, 8;
	shl.b32 	%r26, %r2, 2;
$L__BB0_6:
	mul.wide.s32 	%rd8, %r29, 8;
	add.s64 	%rd9, %rd2, %rd8;
	ld.global.f64 	%fd2, [%rd9];
	add.s64 	%rd10, %rd1, %rd8;
	st.global.f64 	[%rd10], %fd2;
	add.s64 	%rd12, %rd9, %rd11;
	ld.global.f64 	%fd3, [%rd12];
	add.s64 	%rd13, %rd10, %rd11;
	st.global.f64 	[%rd13], %fd3;
	add.s64 	%rd14, %rd12, %rd11;
	ld.global.f64 	%fd4, [%rd14];
	add.s64 	%rd15, %rd13, %rd11;
	st.global.f64 	[%rd15], %fd4;
	add.s64 	%rd16, %rd14, %rd11;
	ld.global.f64 	%fd5, [%rd16];
	add.s64 	%rd17, %rd15, %rd11;
	st.global.f64 	[%rd17], %fd5;
	add.s32 	%r29, %r26, %r29;
	setp.lt.s32 	%p6, %r29, %r12;
	@%p6 bra 	$L__BB0_6;
$L__BB0_7:
	ret;

}
	// .globl	global_bandwidth_extra_cost_test
.visible .entry global_bandwidth_extra_cost_test(
	.param .u64 .ptr .align 1 global_bandwidth_extra_cost_test_param_0,
	.param .u64 .ptr .align 1 global_bandwidth_extra_cost_test_param_1,
	.param .u32 global_bandwidth_extra_cost_test_param_2
)
{


	ret;

}


// ===== COMPILED SASS (sm_100) =====

	.target	sm_100

	.elftype	@"ET_EXEC"


//--------------------- .note.nv.tkinfo           --------------------------
	.section	.note.nv.tkinfo,"",@"SHT_NOTE"
	.sectionflags	@"SHF_NOTE_NV_TKINFO"
	.tkinfo
        /*0018*/ 	.word	0x00000002
        /*0030*/ 	.string	""
        /*0030*/ 	.string	"ptxas"
        /*0030*/ 	.string	"Cuda compilation tools, release 13.0, V13.0.88"
        /*0030*/ 	.string	"Build cuda_13.0.r13.0/compiler.36424714_0"
        /*0030*/ 	.string	"-arch sm_100 -m 64 "



//--------------------- .note.nv.cuinfo           --------------------------
	.section	.note.nv.cuinfo,"",@"SHT_NOTE"
	.sectionflags	@"SHF_NOTE_NV_CUINFO"
        /*0018*/ 	.short	0x0002
        /*001a*/ 	.short	0x0064
        /*001c*/ 	.short	0x0082
	.zero		2


//--------------------- .nv.info                  --------------------------
	.section	.nv.info,"",@"SHT_CUDA_INFO"
	.align	4


	//----- nvinfo : EIATTR_REGCOUNT
	.align		4
        /*0000*/ 	.byte	0x04, 0x2f
        /*0002*/ 	.short	(.L_1 - .L_0)
	.align		4
.L_0:
        /*0004*/ 	.word	index@(global_bandwidth_test)
        /*0008*/ 	.word	0x0000001e


	//----- nvinfo : EIATTR_FRAME_SIZE
	.align		4
.L_1:
        /*000c*/ 	.byte	0x04, 0x11
        /*000e*/ 	.short	(.L_3 - .L_2)
	.align		4
.L_2:
        /*0010*/ 	.word	index@(global_bandwidth_test)
        /*0014*/ 	.word	0x00000000


	//----- nvinfo : EIATTR_REGCOUNT
	.align		4
.L_3:
        /*0018*/ 	.byte	0x04, 0x2f
        /*001a*/ 	.short	(.L_5 - .L_4)
	.align		4
.L_4:
        /*001c*/ 	.word	index@(global_bandwidth_extra_cost_test)
        /*0020*/ 	.word	0x00000004


	//----- nvinfo : EIATTR_FRAME_SIZE
	.align		4
.L_5:
        /*0024*/ 	.byte	0x04, 0x11
        /*0026*/ 	.short	(.L_7 - .L_6)
	.align		4
.L_6:
        /*0028*/ 	.word	index@(global_bandwidth_extra_cost_test)
        /*002c*/ 	.word	0x00000000


	//----- nvinfo : EIATTR_MIN_STACK_SIZE
	.align		4
.L_7:
        /*0030*/ 	.byte	0x04, 0x12
        /*0032*/ 	.short	(.L_9 - .L_8)
	.align		4
.L_8:
        /*0034*/ 	.word	index@(global_bandwidth_extra_cost_test)
        /*0038*/ 	.word	0x00000000


	//----- nvinfo : EIATTR_MIN_STACK_SIZE
	.align		4
.L_9:
        /*003c*/ 	.byte	0x04, 0x12
        /*003e*/ 	.short	(.L_11 - .L_10)
	.align		4
.L_10:
        /*0040*/ 	.word	index@(global_bandwidth_test)
        /*0044*/ 	.word	0x00000000
.L_11:


//--------------------- .nv.compat                --------------------------
	.section	.nv.compat,"",@"SHT_CUDA_COMPAT_INFO"
	.align	4
        /*0000*/ 	.byte	0x02, 0x09, 0x00, 0x00, 0x02, 0x02, 0x01, 0x00, 0x02, 0x05, 0x05, 0x00, 0x03, 0x07, 0x01, 0x01
        /*0010*/ 	.byte	0x02, 0x03, 0x00, 0x00, 0x02, 0x06, 0x01, 0x00, 0x04, 0x0b, 0x08, 0x00, 0x09, 0x00, 0x00, 0x00
        /*0020*/ 	.byte	0x00, 0x00, 0x00, 0x00


//--------------------- .nv.info.global_bandwidth_extra_cost_test --------------------------
	.section	.nv.info.global_bandwidth_extra_cost_test,"",@"SHT_CUDA_INFO"
	.sectionflags	@""
	.align	4


	//----- nvinfo : EIATTR_CUDA_API_VERSION
	.align		4
        /*0000*/ 	.byte	0x04, 0x37
        /*0002*/ 	.short	(.L_13 - .L_12)
.L_12:
        /*0004*/ 	.word	0x00000082


	//----- nvinfo : EIATTR_KPARAM_INFO
	.align		4
.L_13:
        /*0008*/ 	.byte	0x04, 0x17
        /*000a*/ 	.short	(.L_15 - .L_14)
.L_14:
        /*000c*/ 	.word	0x00000000
        /*0010*/ 	.short	0x0002
        /*0012*/ 	.short	0x0010
        /*0014*/ 	.byte	0x00, 0xf0, 0x11, 0x00


	//----- nvinfo : EIATTR_KPARAM_INFO
	.align		4
.L_15:
        /*0018*/ 	.byte	0x04, 0x17
        /*001a*/ 	.short	(.L_17 - .L_16)
.L_16:
        /*001c*/ 	.word	0x00000000
        /*0020*/ 	.short	0x0001
        /*0022*/ 	.short	0x0008
        /*0024*/ 	.byte	0x00, 0xf5, 0x21, 0x00


	//----- nvinfo : EIATTR_KPARAM_INFO
	.align		4
.L_17:
        /*0028*/ 	.byte	0x04, 0x17
        /*002a*/ 	.short	(.L_19 - .L_18)
.L_18:
        /*002c*/ 	.word	0x00000000
        /*0030*/ 	.short	0x0000
        /*0032*/ 	.short	0x0000
        /*0034*/ 	.byte	0x00, 0xf5, 0x21, 0x00


	//----- nvinfo : EIATTR_SPARSE_MMA_MASK
	.align		4
.L_19:
        /*0038*/ 	.byte	0x03, 0x50
        /*003a*/ 	.short	0x0000


	//----- nvinfo : EIATTR_MAXREG_COUNT
	.align		4
        /*003c*/ 	.byte	0x03, 0x1b
        /*003e*/ 	.short	0x00ff


	//----- nvinfo : EIATTR_MERCURY_ISA_VERSION
	.align		4
        /*0040*/ 	.byte	0x03, 0x5f
        /*0042*/ 	.short	0x0101


	//----- nvinfo : EIATTR_VRC_CTA_INIT_COUNT
	.align		4
        /*0044*/ 	.byte	0x02, 0x4a
	.zero		1
	.zero		1


	//----- nvinfo : EIATTR_EXIT_INSTR_OFFSETS
	.align		4
        /*0048*/ 	.byte	0x04, 0x1c
        /*004a*/ 	.short	(.L_21 - .L_20)


	//   ....[0]....
.L_20:
        /*004c*/ 	.word	0x00000010


	//----- nvinfo : EIATTR_CBANK_PARAM_SIZE
	.align		4
.L_21:
        /*0050*/ 	.byte	0x03, 0x19
        /*0052*/ 	.short	0x0014


	//----- nvinfo : EIATTR_PARAM_CBANK
	.align		4
        /*0054*/ 	.byte	0x04, 0x0a
        /*0056*/ 	.short	(.L_23 - .L_22)
	.align		4
.L_22:
        /*0058*/ 	.word	index@(.nv.constant0.global_bandwidth_extra_cost_test)
        /*005c*/ 	.short	0x0380
        /*005e*/ 	.short	0x0014


	//----- nvinfo : EIATTR_SW_WAR
	.align		4
.L_23:
        /*0060*/ 	.byte	0x04, 0x36
        /*0062*/ 	.short	(.L_25 - .L_24)
.L_24:
        /*0064*/ 	.word	0x00000008
.L_25:


//--------------------- .nv.info.global_bandwidth_test --------------------------
	.section	.nv.info.global_bandwidth_test,"",@"SHT_CUDA_INFO"
	.sectionflags	@""
	.align	4


	//----- nvinfo : EIATTR_CUDA_API_VERSION
	.align		4
        /*0000*/ 	.byte	0x04, 0x37
        /*0002*/ 	.short	(.L_27 - .L_26)
.L_26:
        /*0004*/ 	.word	0x00000082


	//----- nvinfo : EIATTR_KPARAM_INFO
	.align		4
.L_27:
        /*0008*/ 	.byte	0x04, 0x17
        /*000a*/ 	.short	(.L_29 - .L_28)
.L_28:
        /*000c*/ 	.word	0x00000000
        /*0010*/ 	.short	0x0002
        /*0012*/ 	.short	0x0010
        /*0014*/ 	.byte	0x00, 0xf0, 0x11, 0x00


	//----- nvinfo : EIATTR_KPARAM_INFO
	.align		4
.L_29:
        /*0018*/ 	.byte	0x04, 0x17
        /*001a*/ 	.short	(.L_31 - .L_30)
.L_30:
        /*001c*/ 	.word	0x00000000
        /*0020*/ 	.short	0x0001
        /*0022*/ 	.short	0x0008
        /*0024*/ 	.byte	0x00, 0xf5, 0x21, 0x00


	//----- nvinfo : EIATTR_KPARAM_INFO
	.align		4
.L_31:
        /*0028*/ 	.byte	0x04, 0x17
        /*002a*/ 	.short	(.L_33 - .L_32)
.L_32:
        /*002c*/ 	.word	0x00000000
        /*0030*/ 	.short	0x0000
        /*0032*/ 	.short	0x0000
        /*0034*/ 	.byte	0x00, 0xf5, 0x21, 0x00


	//----- nvinfo : EIATTR_SPARSE_MMA_MASK
	.align		4
.L_33:
        /*0038*/ 	.byte	0x03, 0x50
        /*003a*/ 	.short	0x0000


	//----- nvinfo : EIATTR_MAXREG_COUNT
	.align		4
        /*003c*/ 	.byte	0x03, 0x1b
        /*003e*/ 	.short	0x00ff


	//----- nvinfo : EIATTR_MERCURY_ISA_VERSION
	.align		4
        /*0040*/ 	.byte	0x03, 0x5f
        /*0042*/ 	.short	0x0101


	//----- nvinfo : EIATTR_VRC_CTA_INIT_COUNT
	.align		4
        /*0044*/ 	.byte	0x02, 0x4a
	.zero		1
	.zero		1


	//----- nvinfo : EIATTR_EXIT_INSTR_OFFSETS
	.align		4
        /*0048*/ 	.byte	0x04, 0x1c
        /*004a*/ 	.short	(.L_35 - .L_34)


	//   ....[0]....
.L_34:
        /*004c*/ 	.word	0x00000090


	//   ....[1]....
        /*0050*/ 	.word	0x00000380


	//   ....[2]....
        /*0054*/ 	.word	0x000004c0


	//----- nvinfo : EIATTR_CRS_STACK_SIZE
	.align		4
.L_35:
        /*0058*/ 	.byte	0x04, 0x1e
        /*005a*/ 	.short	(.L_37 - .L_36)
.L_36:
        /*005c*/ 	.word	0x00000000


	//----- nvinfo : EIATTR_CBANK_PARAM_SIZE
	.align		4
.L_37:
        /*0060*/ 	.byte	0x03, 0x19
        /*0062*/ 	.short	0x0014


	//----- nvinfo : EIATTR_PARAM_CBANK
	.align		4
        /*0064*/ 	.byte	0x04, 0x0a
        /*0066*/ 	.short	(.L_39 - .L_38)
	.align		4
.L_38:
        /*0068*/ 	.word	index@(.nv.constant0.global_bandwidth_test)
        /*006c*/ 	.short	0x0380
        /*006e*/ 	.short	0x0014


	//----- nvinfo : EIATTR_SW_WAR
	.align		4
.L_39:
        /*0070*/ 	.byte	0x04, 0x36
        /*0072*/ 	.short	(.L_41 - .L_40)
.L_40:
        /*0074*/ 	.word	0x00000008
.L_41:


//--------------------- .nv.callgraph             --------------------------
	.section	.nv.callgraph,"",@"SHT_CUDA_CALLGRAPH"
	.align	4
	.sectionentsize	8
	.align		4
        /*0000*/ 	.word	0x00000000
	.align		4
        /*0004*/ 	.word	0xffffffff
	.align		4
        /*0008*/ 	.word	0x00000000
	.align		4
        /*000c*/ 	.word	0xfffffffe
	.align		4
        /*0010*/ 	.word	0x00000000
	.align		4
        /*0014*/ 	.word	0xfffffffd
	.align		4
        /*0018*/ 	.word	0x00000000
	.align		4
        /*001c*/ 	.word	0xfffffffc


//--------------------- .text.global_bandwidth_extra_cost_test --------------------------
	.section	.text.global_bandwidth_extra_cost_test,"ax",@progbits
	.align	128
        .global         global_bandwidth_extra_cost_test
        .type           global_bandwidth_extra_cost_test,@function
        .size           global_bandwidth_extra_cost_test,(.L_x_6 - global_bandwidth_extra_cost_test)
        .other          global_bandwidth_extra_cost_test,@"STO_CUDA_ENTRY STV_DEFAULT"
global_bandwidth_extra_cost_test:
.text.global_bandwidth_extra_cost_test:
[----:B------:R-:W-:Y:S01]  /*0000*/  LDC R1, c[0x0][0x37c] ;  /* 0x0000df00ff017b82 */ /* 0x000fe20000000800 */
[----:B------:R-:W-:Y:S05]  /*0010*/  EXIT ;  /* 0x000000000000794d */ /* 0x000fea0003800000 */
.L_x_0:
[----:B------:R-:W-:-:S00]  /*0020*/  BRA `(.L_x_0) ;  /* 0xfffffffc00fc7947 */ /* 0x000fc0000383ffff */
[----:B------:R-:W-:-:S00]  /*0030*/  NOP ;  /* 0x0000000000007918 */ /* 0x000fc00000000000 */
        /* <DEDUP_REMOVED lines=12> */
.L_x_6:


//--------------------- .text.global_bandwidth_test --------------------------
	.section	.text.global_bandwidth_test,"ax",@progbits
	.align	128
        .global         global_bandwidth_test
        .type           global_bandwidth_test,@function
        .size           global_bandwidth_test,(.L_x_7 - global_bandwidth_test)
        .other          global_bandwidth_test,@"STO_CUDA_ENTRY STV_DEFAULT"
global_bandwidth_test:
.text.global_bandwidth_test:
[----:B------:R-:W-:Y:S01]  /*0000*/  LDC R1, c[0x0][0x37c] ;  /* 0x0000df00ff017b82 */ /* 0x000fe20000000800 */
[----:B------:R-:W0:Y:S07]  /*0010*/  S2R R7, SR_TID.X ;  /* 0x0000000000077919 */ /* 0x000e2e0000002100 */
[----:B------:R-:W0:Y:S01]  /*0020*/  S2UR UR4, SR_CTAID.X ;  /* 0x00000000000479c3 */ /* 0x000e220000002500 */
[----:B------:R-:W1:Y:S07]  /*0030*/  LDCU UR6, c[0x0][0x390] ;  /* 0x00007200ff0677ac */ /* 0x000e6e0008000800 */
[----:B------:R-:W0:Y:S01]  /*0040*/  LDC R0, c[0x0][0x360] ;  /* 0x0000d800ff007b82 */ /* 0x000e220000000800 */
[----:B------:R-:W2:Y:S01]  /*0050*/  LDCU UR5, c[0x0][0x370] ;  /* 0x00006e00ff0577ac */ /* 0x000ea20008000800 */
[----:B0-----:R-:W-:-:S02]  /*0060*/  IMAD R7, R0, UR4, R7 ;  /* 0x0000000400077c24 */ /* 0x001fc4000f8e0207 */
[----:B--2---:R-:W-:-:S03]  /*0070*/  IMAD R0, R0, UR5, RZ ;  /* 0x0000000500007c24 */ /* 0x004fc6000f8e02ff */
[----:B-1----:R-:W-:-:S13]  /*0080*/  ISETP.GE.AND P0, PT, R7, UR6, PT ;  /* 0x0000000607007c0c */ /* 0x002fda000bf06270 */
[----:B------:R-:W-:Y:S05]  /*0090*/  @P0 EXIT ;  /* 0x000000000000094d */ /* 0x000fea0003800000 */
[----:B------:R-:W0:Y:S01]  /*00a0*/  I2F.U32.RP R8, R0 ;  /* 0x0000000000087306 */ /* 0x000e220000209000 */
[C---:B------:R-:W-:Y:S01]  /*00b0*/  IADD3 R4, PT, PT, R0.reuse, R7, RZ ;  /* 0x0000000700047210 */ /* 0x040fe20007ffe0ff */
[----:B------:R-:W-:Y:S01]  /*00c0*/  IMAD.MOV R9, RZ, RZ, -R0 ;  /* 0x000000ffff097224 */ /* 0x000fe200078e0a00 */
[----:B------:R-:W-:Y:S01]  /*00d0*/  ISETP.NE.U32.AND P2, PT, R0, RZ, PT ;  /* 0x000000ff0000720c */ /* 0x000fe20003f45070 */
[----:B------:R-:W1:Y:S01]  /*00e0*/  LDCU.64 UR4, c[0x0][0x358] ;  /* 0x00006b00ff0477ac */ /* 0x000e620008000a00 */
[C---:B------:R-:W-:Y:S01]  /*00f0*/  ISETP.GE.AND P0, PT, R4.reuse, UR6, PT ;  /* 0x0000000604007c0c */ /* 0x040fe2000bf06270 */
[----:B------:R-:W-:Y:S01]  /*0100*/  BSSY.RECONVERGENT B0, `(.L_x_1) ;  /* 0x0000027000007945 */ /* 0x000fe20003800200 */
[----:B------:R-:W-:Y:S02]  /*0110*/  VIMNMX R5, PT, PT, R4, UR6, !PT ;  /* 0x0000000604057c48 */ /* 0x000fe4000ffe0100 */
[----:B------:R-:W-:-:S04]  /*0120*/  SEL R6, RZ, 0x1, P0 ;  /* 0x00000001ff067807 */ /* 0x000fc80000000000 */
[----:B------:R-:W-:Y:S01]  /*0130*/  IADD3 R5, PT, PT, R5, -R4, -R6 ;  /* 0x8000000405057210 */ /* 0x000fe20007ffe806 */
[----:B0-----:R-:W0:Y:S02]  /*0140*/  MUFU.RCP R8, R8 ;  /* 0x0000000800087308 */ /* 0x001e240000001000 */
[----:B0-----:R-:W-:-:S06]  /*0150*/  IADD3 R2, PT, PT, R8, 0xffffffe, RZ ;  /* 0x0ffffffe08027810 */ /* 0x001fcc0007ffe0ff */
[----:B------:R0:W2:Y:S02]  /*0160*/  F2I.FTZ.U32.TRUNC.NTZ R3, R2 ;  /* 0x0000000200037305 */ /* 0x0000a4000021f000 */
[----:B0-----:R-:W-:Y:S02]  /*0170*/  IMAD.MOV.U32 R2, RZ, RZ, RZ ;  /* 0x000000ffff027224 */ /* 0x001fe400078e00ff */
[----:B--2---:R-:W-:-:S04]  /*0180*/  IMAD R9, R9, R3, RZ ;  /* 0x0000000309097224 */ /* 0x004fc800078e02ff */
[----:B------:R-:W-:-:S06]  /*0190*/  IMAD.HI.U32 R8, R3, R9, R2 ;  /* 0x0000000903087227 */ /* 0x000fcc00078e0002 */
[----:B------:R-:W-:-:S05]  /*01a0*/  IMAD.HI.U32 R9, R8, R5, RZ ;  /* 0x0000000508097227 */ /* 0x000fca00078e00ff */
[----:B------:R-:W-:-:S05]  /*01b0*/  IADD3 R2, PT, PT, -R9, RZ, RZ ;  /* 0x000000ff09027210 */ /* 0x000fca0007ffe1ff */
[----:B------:R-:W-:Y:S02]  /*01c0*/  IMAD R5, R0, R2, R5 ;  /* 0x0000000200057224 */ /* 0x000fe400078e0205 */
[----:B------:R-:W0:Y:S03]  /*01d0*/  LDC.64 R2, c[0x0][0x388] ;  /* 0x0000e200ff027b82 */ /* 0x000e260000000a00 */
[----:B------:R-:W-:-:S13]  /*01e0*/  ISETP.GE.U32.AND P0, PT, R5, R0, PT ;  /* 0x000000000500720c */ /* 0x000fda0003f06070 */
[----:B------:R-:W-:Y:S01]  /*01f0*/  @P0 IMAD.IADD R5, R5, 0x1, -R0 ;  /* 0x0000000105050824 */ /* 0x000fe200078e0a00 */
[----:B------:R-:W-:-:S04]  /*0200*/  @P0 IADD3 R9, PT, PT, R9, 0x1, RZ ;  /* 0x0000000109090810 */ /* 0x000fc80007ffe0ff */
[-C--:B------:R-:W-:Y:S02]  /*0210*/  ISETP.GE.U32.AND P1, PT, R5, R0.reuse, PT ;  /* 0x000000000500720c */ /* 0x080fe40003f26070 */
[----:B------:R-:W2:Y:S11]  /*0220*/  LDC.64 R4, c[0x0][0x380] ;  /* 0x0000e000ff047b82 */ /* 0x000eb60000000a00 */
[----:B------:R-:W-:Y:S01]  /*0230*/  @P1 VIADD R9, R9, 0x1 ;  /* 0x0000000109091836 */ /* 0x000fe20000000000 */
[----:B------:R-:W-:-:S04]  /*0240*/  @!P2 LOP3.LUT R9, RZ, R0, RZ, 0x33, !PT ;  /* 0x00000000ff09a212 */ /* 0x000fc800078e33ff */
[----:B------:R-:W-:-:S04]  /*0250*/  IADD3 R6, PT, PT, R6, R9, RZ ;  /* 0x0000000906067210 */ /* 0x000fc80007ffe0ff */
[C---:B------:R-:W-:Y:S02]  /*0260*/  LOP3.LUT R8, R6.reuse, 0x3, RZ, 0xc0, !PT ;  /* 0x0000000306087812 */ /* 0x040fe400078ec0ff */
[----:B------:R-:W-:Y:S02]  /*0270*/  ISETP.GE.U32.AND P1, PT, R6, 0x3, PT ;  /* 0x000000030600780c */ /* 0x000fe40003f26070 */
[----:B------:R-:W-:-:S13]  /*0280*/  ISETP.NE.AND P0, PT, R8, 0x3, PT ;  /* 0x000000030800780c */ /* 0x000fda0003f05270 */
[----:B01----:R-:W-:Y:S05]  /*0290*/  @!P0 BRA `(.L_x_2) ;  /* 0x0000000000348947 */ /* 0x003fea0003800000 */
[----:B------:R-:W0:Y:S01]  /*02a0*/  LDC.64 R14, c[0x0][0x380] ;  /* 0x0000e000ff0e7b82 */ /* 0x000e220000000a00 */
[----:B------:R-:W-:-:S05]  /*02b0*/  VIADD R6, R6, 0x1 ;  /* 0x0000000106067836 */ /* 0x000fca0000000000 */
[----:B------:R-:W-:Y:S02]  /*02c0*/  LOP3.LUT R6, R6, 0x3, RZ, 0xc0, !PT ;  /* 0x0000000306067812 */ /* 0x000fe400078ec0ff */
[----:B------:R-:W1:Y:S02]  /*02d0*/  LDC.64 R12, c[0x0][0x388] ;  /* 0x0000e200ff0c7b82 */ /* 0x000e640000000a00 */
[----:B------:R-:W-:-:S07]  /*02e0*/  IADD3 R6, PT, PT, -R6, RZ, RZ ;  /* 0x000000ff06067210 */ /* 0x000fce0007ffe1ff */
.L_x_3:
[----:B0--3--:R-:W-:-:S06]  /*02f0*/  IMAD.WIDE R10, R7, 0x8, R14 ;  /* 0x00000008070a7825 */ /* 0x009fcc00078e020e */
[----:B------:R-:W3:Y:S01]  /*0300*/  LDG.E.64 R10, desc[UR4][R10.64] ;  /* 0x000000040a0a7981 */ /* 0x000ee2000c1e1b00 */
[----:B-1----:R-:W-:Y:S01]  /*0310*/  IMAD.WIDE R8, R7, 0x8, R12 ;  /* 0x0000000807087825 */ /* 0x002fe200078e020c */
[----:B------:R-:W-:-:S03]  /*0320*/  IADD3 R7, PT, PT, R0, R7, RZ ;  /* 0x0000000700077210 */ /* 0x000fc60007ffe0ff */
[----:B------:R-:W-:-:S05]  /*0330*/  VIADD R6, R6, 0x1 ;  /* 0x0000000106067836 */ /* 0x000fca0000000000 */
[----:B------:R-:W-:Y:S01]  /*0340*/  ISETP.NE.AND P0, PT, R6, RZ, PT ;  /* 0x000000ff0600720c */ /* 0x000fe20003f05270 */
[----:B---3--:R3:W-:-:S12]  /*0350*/  STG.E.64 desc[UR4][R8.64], R10 ;  /* 0x0000000a08007986 */ /* 0x0087d8000c101b04 */
[----:B------:R-:W-:Y:S05]  /*0360*/  @P0 BRA `(.L_x_3) ;  /* 0xfffffffc00e00947 */ /* 0x000fea000383ffff */
.L_x_2:
[----:B------:R-:W-:Y:S05]  /*0370*/  BSYNC.RECONVERGENT B0 ;  /* 0x0000000000007941 */ /* 0x000fea0003800200 */
.L_x_1:
[----:B------:R-:W-:Y:S05]  /*0380*/  @!P1 EXIT ;  /* 0x000000000000994d */ /* 0x000fea0003800000 */
.L_x_4:
[----:B0-2---:R-:W-:-:S05]  /*0390*/  IMAD.WIDE R24, R7, 0x8, R4 ;  /* 0x0000000807187825 */ /* 0x005fca00078e0204 */
[----:B---3--:R-:W2:Y:S01]  /*03a0*/  LDG.E.64 R8, desc[UR4][R24.64] ;  /* 0x0000000418087981 */ /* 0x008ea2000c1e1b00 */
[----:B------:R-:W-:-:S04]  /*03b0*/  IMAD.WIDE R26, R7, 0x8, R2 ;  /* 0x00000008071a7825 */ /* 0x000fc800078e0202 */
[C---:B------:R-:W-:Y:S01]  /*03c0*/  IMAD.WIDE R10, R0.reuse, 0x8, R24 ;  /* 0x00000008000a7825 */ /* 0x040fe200078e0218 */
[----:B--2---:R0:W-:Y:S04]  /*03d0*/  STG.E.64 desc[UR4][R26.64], R8 ;  /* 0x000000081a007986 */ /* 0x0041e8000c101b04 */
[----:B------:R-:W2:Y:S01]  /*03e0*/  LDG.E.64 R12, desc[UR4][R10.64] ;  /* 0x000000040a0c7981 */ /* 0x000ea2000c1e1b00 */
[----:B------:R-:W-:-:S04]  /*03f0*/  IMAD.WIDE R14, R0, 0x8, R26 ;  /* 0x00000008000e7825 */ /* 0x000fc800078e021a */
[C---:B------:R-:W-:Y:S01]  /*0400*/  IMAD.WIDE R16, R0.reuse, 0x8, R10 ;  /* 0x0000000800107825 */ /* 0x040fe200078e020a */
[----:B--2---:R0:W-:Y:S04]  /*0410*/  STG.E.64 desc[UR4][R14.64], R12 ;  /* 0x0000000c0e007986 */ /* 0x0041e8000c101b04 */
[----:B------:R-:W2:Y:S01]  /*0420*/  LDG.E.64 R18, desc[UR4][R16.64] ;  /* 0x0000000410127981 */ /* 0x000ea2000c1e1b00 */
[----:B------:R-:W-:-:S04]  /*0430*/  IMAD.WIDE R20, R0, 0x8, R14 ;  /* 0x0000000800147825 */ /* 0x000fc800078e020e */
[C---:B------:R-:W-:Y:S01]  /*0440*/  IMAD.WIDE R22, R0.reuse, 0x8, R16 ;  /* 0x0000000800167825 */ /* 0x040fe200078e0210 */
[----:B--2---:R0:W-:Y:S05]  /*0450*/  STG.E.64 desc[UR4][R20.64], R18 ;  /* 0x0000001214007986 */ /* 0x0041ea000c101b04 */
[----:B------:R-:W2:Y:S01]  /*0460*/  LDG.E.64 R22, desc[UR4][R22.64] ;  /* 0x0000000416167981 */ /* 0x000ea2000c1e1b00 */
[C---:B------:R-:W-:Y:S01]  /*0470*/  IMAD.WIDE R24, R0.reuse, 0x8, R20 ;  /* 0x0000000800187825 */ /* 0x040fe200078e0214 */
[----:B------:R-:W-:-:S04]  /*0480*/  LEA R7, R0, R7, 0x2 ;  /* 0x0000000700077211 */ /* 0x000fc800078e10ff */
[----:B------:R-:W-:Y:S01]  /*0490*/  ISETP.GE.AND P0, PT, R7, UR6, PT ;  /* 0x0000000607007c0c */ /* 0x000fe2000bf06270 */
[----:B--2---:R0:W-:-:S12]  /*04a0*/  STG.E.64 desc[UR4][R24.64], R22 ;  /* 0x0000001618007986 */ /* 0x0041d8000c101b04 */
[----:B------:R-:W-:Y:S05]  /*04b0*/  @!P0 BRA `(.L_x_4) ;  /* 0xfffffffc00b48947 */ /* 0x000fea000383ffff */
[----:B------:R-:W-:Y:S05]  /*04c0*/  EXIT ;  /* 0x000000000000794d */ /* 0x000fea0003800000 */
.L_x_5:
        /* <DEDUP_REMOVED lines=11> */
.L_x_7:


//--------------------- .nv.shared.reserved.0     --------------------------
	.section	.nv.shared.reserved.0,"aw",@nobits
	.weak		__nv_reservedSMEM_offset_0_alias
	.size		__nv_reservedSMEM_offset_0_alias, 0, 64
	.other		__nv_reservedSMEM_offset_0_alias,@"STO_CUDA_RESERVED_SHARED STV_DEFAULT"
__nv_reservedSMEM_offset_0_alias:
	.zero		0
	.zero		64


//--------------------- .nv.constant0.global_bandwidth_extra_cost_test --------------------------
	.section	.nv.constant0.global_bandwidth_extra_cost_test,"a",@progbits
	.sectionflags	@""
	.align	4
.nv.constant0.global_bandwidth_extra_cost_test:
	.zero		916


//--------------------- .nv.constant0.global_bandwidth_test --------------------------
	.section	.nv.constant0.global_bandwidth_test,"a",@progbits
	.sectionflags	@""
	.align	4
.nv.constant0.global_bandwidth_test:
	.zero		916


//--------------------- SYMBOLS --------------------------

	.type		.nv.reservedSmem.offset0,@object
	.size		.nv.reservedSmem.offset0,0x4
